//
// Generated by NVIDIA NVVM Compiler
//
// Compiler Build ID: CL-36424714
// Cuda compilation tools, release 13.0, V13.0.88
// Based on NVVM 20.0.0
//

.version 9.0
.target sm_100
.address_size 64

	// .globl	_Z15vectorSumKernelPiS_i
// _ZZ15vectorSumKernelPiS_iE10shared_sum has been demoted

.visible .entry _Z15vectorSumKernelPiS_i(
	.param .u64 .ptr .align 1 _Z15vectorSumKernelPiS_i_param_0,
	.param .u64 .ptr .align 1 _Z15vectorSumKernelPiS_i_param_1,
	.param .u32 _Z15vectorSumKernelPiS_i_param_2
)
{
	.reg .pred 	%p<11>;
	.reg .b32 	%r<72>;
	.reg .b64 	%rd<13>;
	// demoted variable
	.shared .align 4 .b8 _ZZ15vectorSumKernelPiS_iE10shared_sum[1024];
	ld.param.u64 	%rd2, [_Z15vectorSumKernelPiS_i_param_0];
	ld.param.u64 	%rd3, [_Z15vectorSumKernelPiS_i_param_1];
	ld.param.u32 	%r29, [_Z15vectorSumKernelPiS_i_param_2];
	cvta.to.global.u64 	%rd1, %rd3;
	mov.u32 	%r1, %tid.x;
	mov.u32 	%r31, %ctaid.x;
	mov.u32 	%r71, %ntid.x;
	mad.lo.s32 	%r65, %r31, %r71, %r1;
	mov.u32 	%r32, %nctaid.x;
	mul.lo.s32 	%r4, %r71, %r32;
	setp.ge.s32 	%p1, %r65, %r29;
	mov.b32 	%r70, 0;
	@%p1 bra 	$L__BB0_7;
	add.s32 	%r35, %r65, %r4;
	max.s32 	%r36, %r29, %r35;
	setp.lt.s32 	%p2, %r35, %r29;
	selp.u32 	%r37, 1, 0, %p2;
	add.s32 	%r38, %r35, %r37;
	sub.s32 	%r39, %r36, %r38;
	div.u32 	%r40, %r39, %r4;
	add.s32 	%r41, %r40, %r37;
	add.s32 	%r5, %r41, 1;
	and.b32  	%r6, %r5, 3;
	setp.lt.u32 	%p3, %r41, 3;
	mov.b32 	%r70, 0;
	@%p3 bra 	$L__BB0_4;
	and.b32  	%r43, %r5, -4;
	shl.b32 	%r7, %r4, 2;
	neg.s32 	%r61, %r43;
	mov.b32 	%r70, 0;
	mul.wide.s32 	%rd6, %r4, 4;
$L__BB0_3:
	mul.wide.s32 	%rd4, %r65, 4;
	add.s64 	%rd5, %rd1, %rd4;
	ld.global.u32 	%r44, [%rd5];
	add.s32 	%r45, %r44, %r70;
	add.s64 	%rd7, %rd5, %rd6;
	ld.global.u32 	%r46, [%rd7];
	add.s32 	%r47, %r46, %r45;
	add.s64 	%rd8, %rd7, %rd6;
	ld.global.u32 	%r48, [%rd8];
	add.s32 	%r49, %r48, %r47;
	add.s64 	%rd9, %rd8, %rd6;
	ld.global.u32 	%r50, [%rd9];
	add.s32 	%r70, %r50, %r49;
	add.s32 	%r65, %r65, %r7;
	add.s32 	%r61, %r61, 4;
	setp.ne.s32 	%p4, %r61, 0;
	@%p4 bra 	$L__BB0_3;
$L__BB0_4:
	setp.eq.s32 	%p5, %r6, 0;
	@%p5 bra 	$L__BB0_7;
	neg.s32 	%r67, %r6;
$L__BB0_6:
	.pragma "nounroll";
	mul.wide.s32 	%rd10, %r65, 4;
	add.s64 	%rd11, %rd1, %rd10;
	ld.global.u32 	%r51, [%rd11];
	add.s32 	%r70, %r51, %r70;
	add.s32 	%r65, %r65, %r4;
	add.s32 	%r67, %r67, 1;
	setp.ne.s32 	%p6, %r67, 0;
	@%p6 bra 	$L__BB0_6;
$L__BB0_7:
	shl.b32 	%r52, %r1, 2;
	mov.u32 	%r53, _ZZ15vectorSumKernelPiS_iE10shared_sum;
	add.s32 	%r26, %r53, %r52;
	st.shared.u32 	[%r26], %r70;
	bar.sync 	0;
	setp.lt.u32 	%p7, %r71, 2;
	@%p7 bra 	$L__BB0_11;
$L__BB0_8:
	shr.u32 	%r28, %r71, 1;
	setp.ge.u32 	%p8, %r1, %r28;
	@%p8 bra 	$L__BB0_10;
	shl.b32 	%r54, %r28, 2;
	add.s32 	%r55, %r26, %r54;
	ld.shared.u32 	%r56, [%r55];
	ld.shared.u32 	%r57, [%r26];
	add.s32 	%r58, %r57, %r56;
	st.shared.u32 	[%r26], %r58;
$L__BB0_10:
	bar.sync 	0;
	setp.gt.u32 	%p9, %r71, 3;
	mov.u32 	%r71, %r28;
	@%p9 bra 	$L__BB0_8;
$L__BB0_11:
	setp.ne.s32 	%p10, %r1, 0;
	@%p10 bra 	$L__BB0_13;
	ld.shared.u32 	%r59, [_ZZ15vectorSumKernelPiS_iE10shared_sum];
	cvta.to.global.u64 	%rd12, %rd2;
	atom.global.add.u32 	%r60, [%rd12], %r59;
$L__BB0_13:
	ret;

}


// ===== COMPILED SASS (sm_100) =====

	.target	sm_100

	.elftype	@"ET_EXEC"


//--------------------- .note.nv.tkinfo           --------------------------
	.section	.note.nv.tkinfo,"",@"SHT_NOTE"
	.sectionflags	@"SHF_NOTE_NV_TKINFO"
	.tkinfo
        /*0018*/ 	.word	0x00000002
        /*0030*/ 	.string	""
        /*0030*/ 	.string	"ptxas"
        /*0030*/ 	.string	"Cuda compilation tools, release 13.0, V13.0.88"
        /*0030*/ 	.string	"Build cuda_13.0.r13.0/compiler.36424714_0"
        /*0030*/ 	.string	"-arch sm_100 -m 64 "



//--------------------- .note.nv.cuinfo           --------------------------
	.section	.note.nv.cuinfo,"",@"SHT_NOTE"
	.sectionflags	@"SHF_NOTE_NV_CUINFO"
        /*0018*/ 	.short	0x0002
        /*001a*/ 	.short	0x0064
        /*001c*/ 	.short	0x0082
	.zero		2


//--------------------- .nv.info                  --------------------------
	.section	.nv.info,"",@"SHT_CUDA_INFO"
	.align	4


	//----- nvinfo : EIATTR_REGCOUNT
	.align		4
        /*0000*/ 	.byte	0x04, 0x2f
        /*0002*/ 	.short	(.L_1 - .L_0)
	.align		4
.L_0:
        /*0004*/ 	.word	index@(_Z15vectorSumKernelPiS_i)
        /*0008*/ 	.word	0x00000020


	//----- nvinfo : EIATTR_FRAME_SIZE
	.align		4
.L_1:
        /*000c*/ 	.byte	0x04, 0x11
        /*000e*/ 	.short	(.L_3 - .L_2)
	.align		4
.L_2:
        /*0010*/ 	.word	index@(_Z15vectorSumKernelPiS_i)
        /*0014*/ 	.word	0x00000000


	//----- nvinfo : EIATTR_MIN_STACK_SIZE
	.align		4
.L_3:
        /*0018*/ 	.byte	0x04, 0x12
        /*001a*/ 	.short	(.L_5 - .L_4)
	.align		4
.L_4:
        /*001c*/ 	.word	index@(_Z15vectorSumKernelPiS_i)
        /*0020*/ 	.word	0x00000000
.L_5:


//--------------------- .nv.compat                --------------------------
	.section	.nv.compat,"",@"SHT_CUDA_COMPAT_INFO"
	.align	4
        /*0000*/ 	.byte	0x02, 0x09, 0x00, 0x00, 0x02, 0x02, 0x01, 0x00, 0x02, 0x05, 0x05, 0x00, 0x03, 0x07, 0x01, 0x01
        /*0010*/ 	.byte	0x02, 0x03, 0x00, 0x00, 0x02, 0x06, 0x01, 0x00, 0x04, 0x0b, 0x08, 0x00, 0x09, 0x00, 0x00, 0x00
        /*0020*/ 	.byte	0x00, 0x00, 0x00, 0x00


//--------------------- .nv.info._Z15vectorSumKernelPiS_i --------------------------
	.section	.nv.info._Z15vectorSumKernelPiS_i,"",@"SHT_CUDA_INFO"
	.sectionflags	@""
	.align	4


	//----- nvinfo : EIATTR_CUDA_API_VERSION
	.align		4
        /*0000*/ 	.byte	0x04, 0x37
        /*0002*/ 	.short	(.L_7 - .L_6)
.L_6:
        /*0004*/ 	.word	0x00000082


	//----- nvinfo : EIATTR_KPARAM_INFO
	.align		4
.L_7:
        /*0008*/ 	.byte	0x04, 0x17
        /*000a*/ 	.short	(.L_9 - .L_8)
.L_8:
        /*000c*/ 	.word	0x00000000
        /*0010*/ 	.short	0x0002
        /*0012*/ 	.short	0x0010
        /*0014*/ 	.byte	0x00, 0xf0, 0x11, 0x00


	//----- nvinfo : EIATTR_KPARAM_INFO
	.align		4
.L_9:
        /*0018*/ 	.byte	0x04, 0x17
        /*001a*/ 	.short	(.L_11 - .L_10)
.L_10:
        /*001c*/ 	.word	0x00000000
        /*0020*/ 	.short	0x0001
        /*0022*/ 	.short	0x0008
        /*0024*/ 	.byte	0x00, 0xf5, 0x21, 0x00


	//----- nvinfo : EIATTR_KPARAM_INFO
	.align		4
.L_11:
        /*0028*/ 	.byte	0x04, 0x17
        /*002a*/ 	.short	(.L_13 - .L_12)
.L_12:
        /*002c*/ 	.word	0x00000000
        /*0030*/ 	.short	0x0000
        /*0032*/ 	.short	0x0000
        /*0034*/ 	.byte	0x00, 0xf5, 0x21, 0x00


	//----- nvinfo : EIATTR_SPARSE_MMA_MASK
	.align		4
.L_13:
        /*0038*/ 	.byte	0x03, 0x50
        /*003a*/ 	.short	0x0000


	//----- nvinfo : EIATTR_MAXREG_COUNT
	.align		4
        /*003c*/ 	.byte	0x03, 0x1b
        /*003e*/ 	.short	0x00ff


	//----- nvinfo : EIATTR_NUM_BARRIERS
	.align		4
        /*0040*/ 	.byte	0x02, 0x4c
        /*0042*/ 	.byte	0x01
	.zero		1


	//----- nvinfo : EIATTR_MERCURY_ISA_VERSION
	.align		4
        /*0044*/ 	.byte	0x03, 0x5f
        /*0046*/ 	.short	0x0101


	//----- nvinfo : EIATTR_VRC_CTA_INIT_COUNT
	.align		4
        /*0048*/ 	.byte	0x02, 0x4a
	.zero		1
	.zero		1


	//----- nvinfo : EIATTR_EXIT_INSTR_OFFSETS
	.align		4
        /*004c*/ 	.byte	0x04, 0x1c
        /*004e*/ 	.short	(.L_15 - .L_14)


	//   ....[0]....
.L_14:
        /*0050*/ 	.word	0x00000bb0


	//   ....[1]....
        /*0054*/ 	.word	0x00000c20


	//----- nvinfo : EIATTR_CRS_STACK_SIZE
	.align		4
.L_15:
        /*0058*/ 	.byte	0x04, 0x1e
        /*005a*/ 	.short	(.L_17 - .L_16)
.L_16:
        /*005c*/ 	.word	0x00000000


	//----- nvinfo : EIATTR_CBANK_PARAM_SIZE
	.align		4
.L_17:
        /*0060*/ 	.byte	0x03, 0x19
        /*0062*/ 	.short	0x0014


	//----- nvinfo : EIATTR_PARAM_CBANK
	.align		4
        /*0064*/ 	.byte	0x04, 0x0a
        /*0066*/ 	.short	(.L_19 - .L_18)
	.align		4
.L_18:
        /*0068*/ 	.word	index@(.nv.constant0._Z15vectorSumKernelPiS_i)
        /*006c*/ 	.short	0x0380
        /*006e*/ 	.short	0x0014


	//----- nvinfo : EIATTR_SW_WAR
	.align		4
.L_19:
        /*0070*/ 	.byte	0x04, 0x36
        /*0072*/ 	.short	(.L_21 - .L_20)
.L_20:
        /*0074*/ 	.word	0x00000008
.L_21:


//--------------------- .nv.callgraph             --------------------------
	.section	.nv.callgraph,"",@"SHT_CUDA_CALLGRAPH"
	.align	4
	.sectionentsize	8
	.align		4
        /*0000*/ 	.word	0x00000000
	.align		4
        /*0004*/ 	.word	0xffffffff
	.align		4
        /*0008*/ 	.word	0x00000000
	.align		4
        /*000c*/ 	.word	0xfffffffe
	.align		4
        /*0010*/ 	.word	0x00000000
	.align		4
        /*0014*/ 	.word	0xfffffffd
	.align		4
        /*0018*/ 	.word	0x00000000
	.align		4
        /*001c*/ 	.word	0xfffffffc


//--------------------- .text._Z15vectorSumKernelPiS_i --------------------------
	.section	.text._Z15vectorSumKernelPiS_i,"ax",@progbits
	.align	128
        .global         _Z15vectorSumKernelPiS_i
        .type           _Z15vectorSumKernelPiS_i,@function
        .size           _Z15vectorSumKernelPiS_i,(.L_x_15 - _Z15vectorSumKernelPiS_i)
        .other          _Z15vectorSumKernelPiS_i,@"STO_CUDA_ENTRY STV_DEFAULT"
_Z15vectorSumKernelPiS_i:
.text._Z15vectorSumKernelPiS_i:
[----:B------:R-:W-:Y:S01]  /*0000*/  LDC R1, c[0x0][0x37c] ;  /* 0x0000df00ff017b82 */ /* 0x000fe20000000800 */
[----:B------:R-:W0:Y:S07]  /*0010*/  S2R R0, SR_TID.X ;  /* 0x0000000000007919 */ /* 0x000e2e0000002100 */
[----:B------:R-:W0:Y:S01]  /*0020*/  S2UR UR4, SR_CTAID.X ;  /* 0x00000000000479c3 */ /* 0x000e220000002500 */
[----:B------:R-:W1:Y:S01]  /*0030*/  LDCU UR8, c[0x0][0x390] ;  /* 0x00007200ff0877ac */ /* 0x000e620008000800 */
[----:B------:R-:W-:Y:S01]  /*0040*/  BSSY.RECONVERGENT B2, `(.L_x_0) ;  /* 0x00000a1000027945 */ /* 0x000fe20003800200 */
[----:B------:R-:W-:Y:S01]  /*0050*/  IMAD.MOV.U32 R7, RZ, RZ, RZ ;  /* 0x000000ffff077224 */ /* 0x000fe200078e00ff */
[----:B------:R-:W2:Y:S04]  /*0060*/  LDCU.64 UR6, c[0x0][0x358] ;  /* 0x00006b00ff0677ac */ /* 0x000ea80008000a00 */
[----:B------:R-:W0:Y:S01]  /*0070*/  LDC R3, c[0x0][0x360] ;  /* 0x0000d800ff037b82 */ /* 0x000e220000000800 */
[----:B------:R-:W3:Y:S01]  /*0080*/  LDCU UR5, c[0x0][0x370] ;  /* 0x00006e00ff0577ac */ /* 0x000ee20008000800 */
[----:B0-----:R-:W-:-:S02]  /*0090*/  IMAD R5, R3, UR4, R0 ;  /* 0x0000000403057c24 */ /* 0x001fc4000f8e0200 */
[----:B---3--:R-:W-:-:S03]  /*00a0*/  IMAD R4, R3, UR5, RZ ;  /* 0x0000000503047c24 */ /* 0x008fc6000f8e02ff */
[----:B-1----:R-:W-:-:S13]  /*00b0*/  ISETP.GE.AND P0, PT, R5, UR8, PT ;  /* 0x0000000805007c0c */ /* 0x002fda000bf06270 */
[----:B--2---:R-:W-:Y:S05]  /*00c0*/  @P0 BRA `(.L_x_1) ;  /* 0x0000000800600947 */ /* 0x004fea0003800000 */
[----:B------:R-:W0:Y:S01]  /*00d0*/  I2F.U32.RP R10, R4 ;  /* 0x00000004000a7306 */ /* 0x000e220000209000 */
[C---:B------:R-:W-:Y:S01]  /*00e0*/  IMAD.IADD R2, R4.reuse, 0x1, R5 ;  /* 0x0000000104027824 */ /* 0x040fe200078e0205 */
[----:B------:R-:W-:Y:S01]  /*00f0*/  IADD3 R11, PT, PT, RZ, -R4, RZ ;  /* 0x80000004ff0b7210 */ /* 0x000fe20007ffe0ff */
[----:B------:R-:W-:Y:S01]  /*0100*/  BSSY.RECONVERGENT B1, `(.L_x_2) ;  /* 0x0000089000017945 */ /* 0x000fe20003800200 */
[----:B------:R-:W-:Y:S02]  /*0110*/  ISETP.NE.U32.AND P2, PT, R4, RZ, PT ;  /* 0x000000ff0400720c */ /* 0x000fe40003f45070 */
[C---:B------:R-:W-:Y:S02]  /*0120*/  ISETP.GE.AND P0, PT, R2.reuse, UR8, PT ;  /* 0x0000000802007c0c */ /* 0x040fe4000bf06270 */
[----:B------:R-:W-:Y:S02]  /*0130*/  VIMNMX R9, PT, PT, R2, UR8, !PT ;  /* 0x0000000802097c48 */ /* 0x000fe4000ffe0100 */
[----:B------:R-:W-:-:S04]  /*0140*/  SEL R8, RZ, 0x1, P0 ;  /* 0x00000001ff087807 */ /* 0x000fc80000000000 */
[----:B------:R-:W-:Y:S01]  /*0150*/  IADD3 R9, PT, PT, R9, -R2, -R8 ;  /* 0x8000000209097210 */ /* 0x000fe20007ffe808 */
[----:B0-----:R-:W0:Y:S02]  /*0160*/  MUFU.RCP R10, R10 ;  /* 0x0000000a000a7308 */ /* 0x001e240000001000 */
[----:B0-----:R-:W-:-:S06]  /*0170*/  VIADD R6, R10, 0xffffffe ;  /* 0x0ffffffe0a067836 */ /* 0x001fcc0000000000 */
[----:B------:R0:W1:Y:S02]  /*0180*/  F2I.FTZ.U32.TRUNC.NTZ R7, R6 ;  /* 0x0000000600077305 */ /* 0x000064000021f000 */
[----:B0-----:R-:W-:Y:S02]  /*0190*/  IMAD.MOV.U32 R6, RZ, RZ, RZ ;  /* 0x000000ffff067224 */ /* 0x001fe400078e00ff */
[----:B-1----:R-:W-:-:S04]  /*01a0*/  IMAD R11, R11, R7, RZ ;  /* 0x000000070b0b7224 */ /* 0x002fc800078e02ff */
[----:B------:R-:W-:-:S06]  /*01b0*/  IMAD.HI.U32 R10, R7, R11, R6 ;  /* 0x0000000b070a7227 */ /* 0x000fcc00078e0006 */
[----:B------:R-:W-:-:S05]  /*01c0*/  IMAD.HI.U32 R7, R10, R9, RZ ;  /* 0x000000090a077227 */ /* 0x000fca00078e00ff */
[----:B------:R-:W-:-:S05]  /*01d0*/  IADD3 R2, PT, PT, -R7, RZ, RZ ;  /* 0x000000ff07027210 */ /* 0x000fca0007ffe1ff */
[----:B------:R-:W-:-:S05]  /*01e0*/  IMAD R9, R4, R2, R9 ;  /* 0x0000000204097224 */ /* 0x000fca00078e0209 */
[----:B------:R-:W-:-:S13]  /*01f0*/  ISETP.GE.U32.AND P0, PT, R9, R4, PT ;  /* 0x000000040900720c */ /* 0x000fda0003f06070 */
[----:B------:R-:W-:Y:S02]  /*0200*/  @P0 IMAD.IADD R9, R9, 0x1, -R4 ;  /* 0x0000000109090824 */ /* 0x000fe400078e0a04 */
[----:B------:R-:W-:-:S03]  /*0210*/  @P0 VIADD R7, R7, 0x1 ;  /* 0x0000000107070836 */ /* 0x000fc60000000000 */
[----:B------:R-:W-:-:S13]  /*0220*/  ISETP.GE.U32.AND P1, PT, R9, R4, PT ;  /* 0x000000040900720c */ /* 0x000fda0003f26070 */
[----:B------:R-:W-:Y:S02]  /*0230*/  @P1 IADD3 R7, PT, PT, R7, 0x1, RZ ;  /* 0x0000000107071810 */ /* 0x000fe40007ffe0ff */
[----:B------:R-:W-:-:S05]  /*0240*/  @!P2 LOP3.LUT R7, RZ, R4, RZ, 0x33, !PT ;  /* 0x00000004ff07a212 */ /* 0x000fca00078e33ff */
[----:B------:R-:W-:-:S04]  /*0250*/  IMAD.IADD R7, R8, 0x1, R7 ;  /* 0x0000000108077824 */ /* 0x000fc800078e0207 */
[C---:B------:R-:W-:Y:S01]  /*0260*/  VIADD R2, R7.reuse, 0x1 ;  /* 0x0000000107027836 */ /* 0x040fe20000000000 */
[----:B------:R-:W-:Y:S01]  /*0270*/  ISETP.GE.U32.AND P0, PT, R7, 0x3, PT ;  /* 0x000000030700780c */ /* 0x000fe20003f06070 */
[----:B------:R-:W-:-:S03]  /*0280*/  HFMA2 R7, -RZ, RZ, 0, 0 ;  /* 0x00000000ff077431 */ /* 0x000fc600000001ff */
[----:B------:R-:W-:-:S09]  /*0290*/  LOP3.LUT R6, R2, 0x3, RZ, 0xc0, !PT ;  /* 0x0000000302067812 */ /* 0x000fd200078ec0ff */
[----:B------:R-:W-:Y:S05]  /*02a0*/  @!P0 BRA `(.L_x_3) ;  /* 0x0000000400b88947 */ /* 0x000fea0003800000 */
[----:B------:R-:W-:Y:S01]  /*02b0*/  LOP3.LUT R2, R2, 0xfffffffc, RZ, 0xc0, !PT ;  /* 0xfffffffc02027812 */ /* 0x000fe200078ec0ff */
[----:B------:R-:W-:Y:S01]  /*02c0*/  BSSY.RELIABLE B0, `(.L_x_4) ;  /* 0x000005d000007945 */ /* 0x000fe20003800100 */
[----:B------:R-:W-:-:S03]  /*02d0*/  IMAD.MOV.U32 R7, RZ, RZ, RZ ;  /* 0x000000ffff077224 */ /* 0x000fc600078e00ff */
[----:B------:R-:W-:-:S05]  /*02e0*/  IMAD.MOV R2, RZ, RZ, -R2 ;  /* 0x000000ffff027224 */ /* 0x000fca00078e0a02 */
[----:B------:R-:W-:-:S13]  /*02f0*/  ISETP.GE.AND P0, PT, R2, RZ, PT ;  /* 0x000000ff0200720c */ /* 0x000fda0003f06270 */
[----:B------:R-:W-:Y:S05]  /*0300*/  @P0 BRA `(.L_x_5) ;  /* 0x0000000400600947 */ /* 0x000fea0003800000 */
[----:B------:R-:W-:Y:S01]  /*0310*/  IADD3 R8, PT, PT, -R2, RZ, RZ ;  /* 0x000000ff02087210 */ /* 0x000fe20007ffe1ff */
[----:B------:R-:W-:Y:S01]  /*0320*/  BSSY.RECONVERGENT B3, `(.L_x_6) ;  /* 0x0000035000037945 */ /* 0x000fe20003800200 */
[----:B------:R-:W-:Y:S02]  /*0330*/  PLOP3.LUT P0, PT, PT, PT, PT, 0x80, 0x8 ;  /* 0x000000000008781c */ /* 0x000fe40003f0f070 */
[----:B------:R-:W-:-:S13]  /*0340*/  ISETP.GT.AND P1, PT, R8, 0xc, PT ;  /* 0x0000000c0800780c */ /* 0x000fda0003f24270 */
[----:B------:R-:W-:Y:S05]  /*0350*/  @!P1 BRA `(.L_x_7) ;  /* 0x0000000000c49947 */ /* 0x000fea0003800000 */
[----:B------:R-:W-:-:S13]  /*0360*/  PLOP3.LUT P0, PT, PT, PT, PT, 0x8, 0x80 ;  /* 0x000000000080781c */ /* 0x000fda0003f0e170 */
.L_x_8:
[----:B------:R-:W0:Y:S01]  /*0370*/  LDC.64 R14, c[0x0][0x388] ;  /* 0x0000e200ff0e7b82 */ /* 0x000e220000000a00 */
[----:B------:R-:W-:Y:S02]  /*0380*/  IMAD R13, R4, 0x4, R5 ;  /* 0x00000004040d7824 */ /* 0x000fe400078e0205 */
[----:B0-----:R-:W-:-:S03]  /*0390*/  IMAD.WIDE R8, R5, 0x4, R14 ;  /* 0x0000000405087825 */ /* 0x001fc600078e020e */
[----:B------:R-:W-:Y:S01]  /*03a0*/  LEA R5, R4, R13, 0x2 ;  /* 0x0000000d04057211 */ /* 0x000fe200078e10ff */
[----:B------:R-:W-:-:S04]  /*03b0*/  IMAD.WIDE R10, R13, 0x4, R14 ;  /* 0x000000040d0a7825 */ /* 0x000fc800078e020e */
[C---:B------:R-:W-:Y:S01]  /*03c0*/  IMAD.WIDE R28, R4.reuse, 0x4, R8 ;  /* 0x00000004041c7825 */ /* 0x040fe200078e0208 */
[----:B------:R0:W2:Y:S03]  /*03d0*/  LDG.E R21, desc[UR6][R10.64] ;  /* 0x000000060a157981 */ /* 0x0000a6000c1e1900 */
[C---:B------:R-:W-:Y:S01]  /*03e0*/  IMAD.WIDE R24, R4.reuse, 0x4, R10 ;  /* 0x0000000404187825 */ /* 0x040fe200078e020a */
[----:B------:R-:W3:Y:S03]  /*03f0*/  LDG.E R8, desc[UR6][R8.64] ;  /* 0x0000000608087981 */ /* 0x000ee6000c1e1900 */
[C---:B------:R-:W-:Y:S01]  /*0400*/  IMAD.WIDE R18, R4.reuse, 0x4, R28 ;  /* 0x0000000404127825 */ /* 0x040fe200078e021c */
[----:B------:R-:W2:Y:S03]  /*0410*/  LDG.E R20, desc[UR6][R24.64] ;  /* 0x0000000618147981 */ /* 0x000ea6000c1e1900 */
[----:B------:R-:W-:Y:S01]  /*0420*/  IMAD.WIDE R22, R5, 0x4, R14 ;  /* 0x0000000405167825 */ /* 0x000fe200078e020e */
[----:B------:R-:W3:Y:S03]  /*0430*/  LDG.E R28, desc[UR6][R28.64] ;  /* 0x000000061c1c7981 */ /* 0x000ee6000c1e1900 */
[C---:B------:R-:W-:Y:S01]  /*0440*/  IMAD.WIDE R16, R4.reuse, 0x4, R18 ;  /* 0x0000000404107825 */ /* 0x040fe200078e0212 */
[----:B------:R-:W4:Y:S03]  /*0450*/  LDG.E R27, desc[UR6][R18.64] ;  /* 0x00000006121b7981 */ /* 0x000f26000c1e1900 */
[C---:B------:R-:W-:Y:S01]  /*0460*/  IMAD R5, R4.reuse, 0x4, R5 ;  /* 0x0000000404057824 */ /* 0x040fe200078e0205 */
[----:B------:R1:W4:Y:S01]  /*0470*/  LDG.E R26, desc[UR6][R16.64] ;  /* 0x00000006101a7981 */ /* 0x000322000c1e1900 */
[----:B0-----:R-:W-:-:S03]  /*0480*/  IMAD.WIDE R10, R4, 0x4, R24 ;  /* 0x00000004040a7825 */ /* 0x001fc600078e0218 */
[----:B------:R0:W5:Y:S01]  /*0490*/  LDG.E R9, desc[UR6][R22.64] ;  /* 0x0000000616097981 */ /* 0x000162000c1e1900 */
[----:B------:R-:W-:-:S03]  /*04a0*/  IMAD.WIDE R12, R4, 0x4, R22 ;  /* 0x00000004040c7825 */ /* 0x000fc600078e0216 */
[----:B------:R0:W5:Y:S01]  /*04b0*/  LDG.E R29, desc[UR6][R10.64] ;  /* 0x000000060a1d7981 */ /* 0x000162000c1e1900 */
[----:B------:R-:W-:-:S04]  /*04c0*/  IMAD.WIDE R14, R5, 0x4, R14 ;  /* 0x00000004050e7825 */ /* 0x000fc800078e020e */
[----:B-1----:R-:W-:-:S04]  /*04d0*/  IMAD.WIDE R16, R4, 0x4, R10 ;  /* 0x0000000404107825 */ /* 0x002fc800078e020a */
[C---:B------:R-:W-:Y:S02]  /*04e0*/  IMAD.WIDE R18, R4.reuse, 0x4, R12 ;  /* 0x0000000404127825 */ /* 0x040fe400078e020c */
[----:B------:R-:W5:Y:S02]  /*04f0*/  LDG.E R16, desc[UR6][R16.64] ;  /* 0x0000000610107981 */ /* 0x000f64000c1e1900 */
[C---:B0-----:R-:W-:Y:S02]  /*0500*/  IMAD.WIDE R22, R4.reuse, 0x4, R14 ;  /* 0x0000000404167825 */ /* 0x041fe400078e020e */
[----:B------:R-:W5:Y:S02]  /*0510*/  LDG.E R12, desc[UR6][R12.64] ;  /* 0x000000060c0c7981 */ /* 0x000f64000c1e1900 */
[C---:B------:R-:W-:Y:S02]  /*0520*/  IMAD.WIDE R24, R4.reuse, 0x4, R18 ;  /* 0x0000000404187825 */ /* 0x040fe400078e0212 */
[----:B------:R-:W5:Y:S02]  /*0530*/  LDG.E R18, desc[UR6][R18.64] ;  /* 0x0000000612127981 */ /* 0x000f64000c1e1900 */
[----:B------:R-:W-:-:S02]  /*0540*/  IMAD.WIDE R10, R4, 0x4, R22 ;  /* 0x00000004040a7825 */ /* 0x000fc400078e0216 */
[----:B------:R-:W5:Y:S04]  /*0550*/  LDG.E R25, desc[UR6][R24.64] ;  /* 0x0000000618197981 */ /* 0x000f68000c1e1900 */
[----:B------:R0:W5:Y:S04]  /*0560*/  LDG.E R13, desc[UR6][R14.64] ;  /* 0x000000060e0d7981 */ /* 0x000168000c1e1900 */
[----:B------:R-:W5:Y:S01]  /*0570*/  LDG.E R22, desc[UR6][R22.64] ;  /* 0x0000000616167981 */ /* 0x000f62000c1e1900 */
[----:B0-----:R-:W-:-:S03]  /*0580*/  IMAD.WIDE R14, R4, 0x4, R10 ;  /* 0x00000004040e7825 */ /* 0x001fc600078e020a */
[----:B------:R-:W5:Y:S04]  /*0590*/  LDG.E R10, desc[UR6][R10.64] ;  /* 0x000000060a0a7981 */ /* 0x000f68000c1e1900 */
[----:B------:R-:W5:Y:S01]  /*05a0*/  LDG.E R15, desc[UR6][R14.64] ;  /* 0x000000060e0f7981 */ /* 0x000f62000c1e1900 */
[----:B------:R-:W-:-:S04]  /*05b0*/  IADD3 R2, PT, PT, R2, 0x10, RZ ;  /* 0x0000001002027810 */ /* 0x000fc80007ffe0ff */
[----:B------:R-:W-:Y:S01]  /*05c0*/  ISETP.GE.AND P1, PT, R2, -0xc, PT ;  /* 0xfffffff40200780c */ /* 0x000fe20003f26270 */
[----:B------:R-:W-:Y:S01]  /*05d0*/  IMAD R5, R4, 0x4, R5 ;  /* 0x0000000404057824 */ /* 0x000fe200078e0205 */
[----:B---3--:R-:W-:-:S04]  /*05e0*/  IADD3 R8, PT, PT, R28, R8, R7 ;  /* 0x000000081c087210 */ /* 0x008fc80007ffe007 */
[----:B----4-:R-:W-:-:S04]  /*05f0*/  IADD3 R8, PT, PT, R26, R27, R8 ;  /* 0x0000001b1a087210 */ /* 0x010fc80007ffe008 */
[----:B--2---:R-:W-:-:S04]  /*0600*/  IADD3 R8, PT, PT, R20, R21, R8 ;  /* 0x0000001514087210 */ /* 0x004fc80007ffe008 */
[----:B-----5:R-:W-:-:S04]  /*0610*/  IADD3 R8, PT, PT, R16, R29, R8 ;  /* 0x0000001d10087210 */ /* 0x020fc80007ffe008 */
[----:B------:R-:W-:-:S04]  /*0620*/  IADD3 R8, PT, PT, R12, R9, R8 ;  /* 0x000000090c087210 */ /* 0x000fc80007ffe008 */
[----:B------:R-:W-:-:S04]  /*0630*/  IADD3 R8, PT, PT, R25, R18, R8 ;  /* 0x0000001219087210 */ /* 0x000fc80007ffe008 */
[----:B------:R-:W-:-:S04]  /*0640*/  IADD3 R8, PT, PT, R22, R13, R8 ;  /* 0x0000000d16087210 */ /* 0x000fc80007ffe008 */
[----:B------:R-:W-:Y:S01]  /*0650*/  IADD3 R7, PT, PT, R15, R10, R8 ;  /* 0x0000000a0f077210 */ /* 0x000fe20007ffe008 */
[----:B------:R-:W-:Y:S06]  /*0660*/  @!P1 BRA `(.L_x_8) ;  /* 0xfffffffc00409947 */ /* 0x000fec000383ffff */
.L_x_7:
[----:B------:R-:W-:Y:S05]  /*0670*/  BSYNC.RECONVERGENT B3 ;  /* 0x0000000000037941 */ /* 0x000fea0003800200 */
.L_x_6:
[----:B------:R-:W-:Y:S01]  /*0680*/  IADD3 R8, PT, PT, -R2, RZ, RZ ;  /* 0x000000ff02087210 */ /* 0x000fe20007ffe1ff */
[----:B------:R-:W-:Y:S03]  /*0690*/  BSSY.RECONVERGENT B3, `(.L_x_9) ;  /* 0x000001c000037945 */ /* 0x000fe60003800200 */
[----:B------:R-:W-:-:S13]  /*06a0*/  ISETP.GT.AND P1, PT, R8, 0x4, PT ;  /* 0x000000040800780c */ /* 0x000fda0003f24270 */
[----:B------:R-:W-:Y:S05]  /*06b0*/  @!P1 BRA `(.L_x_10) ;  /* 0x0000000000649947 */ /* 0x000fea0003800000 */
[----:B------:R-:W0:Y:S02]  /*06c0*/  LDC.64 R12, c[0x0][0x388] ;  /* 0x0000e200ff0c7b82 */ /* 0x000e240000000a00 */
[----:B0-----:R-:W-:-:S04]  /*06d0*/  IMAD.WIDE R22, R5, 0x4, R12 ;  /* 0x0000000405167825 */ /* 0x001fc800078e020c */
[C---:B------:R-:W-:Y:S02]  /*06e0*/  IMAD R5, R4.reuse, 0x4, R5 ;  /* 0x0000000404057824 */ /* 0x040fe400078e0205 */
[----:B------:R-:W-:Y:S02]  /*06f0*/  IMAD.WIDE R14, R4, 0x4, R22 ;  /* 0x00000004040e7825 */ /* 0x000fe400078e0216 */
[----:B------:R-:W2:Y:S02]  /*0700*/  LDG.E R22, desc[UR6][R22.64] ;  /* 0x0000000616167981 */ /* 0x000ea4000c1e1900 */
[----:B------:R-:W-:-:S04]  /*0710*/  IMAD.WIDE R12, R5, 0x4, R12 ;  /* 0x00000004050c7825 */ /* 0x000fc800078e020c */
[C---:B------:R-:W-:Y:S02]  /*0720*/  IMAD.WIDE R10, R4.reuse, 0x4, R14 ;  /* 0x00000004040a7825 */ /* 0x040fe400078e020e */
[----:B------:R-:W2:Y:S02]  /*0730*/  LDG.E R14, desc[UR6][R14.64] ;  /* 0x000000060e0e7981 */ /* 0x000ea4000c1e1900 */
[C---:B------:R-:W-:Y:S02]  /*0740*/  IMAD.WIDE R8, R4.reuse, 0x4, R12 ;  /* 0x0000000404087825 */ /* 0x040fe400078e020c */
[----:B------:R-:W3:Y:S02]  /*0750*/  LDG.E R13, desc[UR6][R12.64] ;  /* 0x000000060c0d7981 */ /* 0x000ee4000c1e1900 */
[C---:B------:R-:W-:Y:S02]  /*0760*/  IMAD.WIDE R16, R4.reuse, 0x4, R10 ;  /* 0x0000000404107825 */ /* 0x040fe400078e020a */
[----:B------:R-:W4:Y:S02]  /*0770*/  LDG.E R11, desc[UR6][R10.64] ;  /* 0x000000060a0b7981 */ /* 0x000f24000c1e1900 */
[----:B------:R-:W-:-:S02]  /*0780*/  IMAD.WIDE R18, R4, 0x4, R8 ;  /* 0x0000000404127825 */ /* 0x000fc400078e0208 */
[----:B------:R-:W4:Y:S02]  /*0790*/  LDG.E R16, desc[UR6][R16.64] ;  /* 0x0000000610107981 */ /* 0x000f24000c1e1900 */
[C---:B------:R-:W-:Y:S02]  /*07a0*/  IMAD.WIDE R20, R4.reuse, 0x4, R18 ;  /* 0x0000000404147825 */ /* 0x040fe400078e0212 */
[----:B------:R-:W3:Y:S04]  /*07b0*/  LDG.E R8, desc[UR6][R8.64] ;  /* 0x0000000608087981 */ /* 0x000ee8000c1e1900 */
[----:B------:R-:W5:Y:S04]  /*07c0*/  LDG.E R19, desc[UR6][R18.64] ;  /* 0x0000000612137981 */ /* 0x000f68000c1e1900 */
[----:B------:R-:W5:Y:S01]  /*07d0*/  LDG.E R20, desc[UR6][R20.64] ;  /* 0x0000000614147981 */ /* 0x000f62000c1e1900 */
[----:B------:R-:W-:Y:S01]  /*07e0*/  PLOP3.LUT P0, PT, PT, PT, PT, 0x8, 0x80 ;  /* 0x000000000080781c */ /* 0x000fe20003f0e170 */
[----:B------:R-:W-:Y:S01]  /*07f0*/  IMAD R5, R4, 0x4, R5 ;  /* 0x0000000404057824 */ /* 0x000fe200078e0205 */
[----:B------:R-:W-:-:S02]  /*0800*/  IADD3 R2, PT, PT, R2, 0x8, RZ ;  /* 0x0000000802027810 */ /* 0x000fc40007ffe0ff */
[----:B--2---:R-:W-:-:S04]  /*0810*/  IADD3 R22, PT, PT, R14, R22, R7 ;  /* 0x000000160e167210 */ /* 0x004fc80007ffe007 */
[----:B----4-:R-:W-:-:S04]  /*0820*/  IADD3 R22, PT, PT, R16, R11, R22 ;  /* 0x0000000b10167210 */ /* 0x010fc80007ffe016 */
[----:B---3--:R-:W-:-:S04]  /*0830*/  IADD3 R22, PT, PT, R8, R13, R22 ;  /* 0x0000000d08167210 */ /* 0x008fc80007ffe016 */
[----:B-----5:R-:W-:-:S07]  /*0840*/  IADD3 R7, PT, PT, R20, R19, R22 ;  /* 0x0000001314077210 */ /* 0x020fce0007ffe016 */
.L_x_10:
[----:B------:R-:W-:Y:S05]  /*0850*/  BSYNC.RECONVERGENT B3 ;  /* 0x0000000000037941 */ /* 0x000fea0003800200 */
.L_x_9:
[----:B------:R-:W-:-:S13]  /*0860*/  ISETP.NE.OR P0, PT, R2, RZ, P0 ;  /* 0x000000ff0200720c */ /* 0x000fda0000705670 */
[----:B------:R-:W-:Y:S05]  /*0870*/  @!P0 BREAK.RELIABLE B0 ;  /* 0x0000000000008942 */ /* 0x000fea0003800100 */
[----:B------:R-:W-:Y:S05]  /*0880*/  @!P0 BRA `(.L_x_3) ;  /* 0x0000000000408947 */ /* 0x000fea0003800000 */
.L_x_5:
[----:B------:R-:W-:Y:S05]  /*0890*/  BSYNC.RELIABLE B0 ;  /* 0x0000000000007941 */ /* 0x000fea0003800100 */
.L_x_4:
[----:B------:R-:W0:Y:S02]  /*08a0*/  LDC.64 R8, c[0x0][0x388] ;  /* 0x0000e200ff087b82 */ /* 0x000e240000000a00 */
[----:B0-----:R-:W-:-:S04]  /*08b0*/  IMAD.WIDE R8, R5, 0x4, R8 ;  /* 0x0000000405087825 */ /* 0x001fc800078e0208 */
[C---:B------:R-:W-:Y:S02]  /*08c0*/  IMAD.WIDE R10, R4.reuse, 0x4, R8 ;  /* 0x00000004040a7825 */ /* 0x040fe400078e0208 */
[----:B------:R-:W2:Y:S02]  /*08d0*/  LDG.E R8, desc[UR6][R8.64] ;  /* 0x0000000608087981 */ /* 0x000ea4000c1e1900 */
[C---:B------:R-:W-:Y:S02]  /*08e0*/  IMAD.WIDE R12, R4.reuse, 0x4, R10 ;  /* 0x00000004040c7825 */ /* 0x040fe400078e020a */
[----:B------:R-:W2:Y:S02]  /*08f0*/  LDG.E R10, desc[UR6][R10.64] ;  /* 0x000000060a0a7981 */ /* 0x000ea4000c1e1900 */
[----:B------:R-:W-:Y:S02]  /*0900*/  IMAD.WIDE R14, R4, 0x4, R12 ;  /* 0x00000004040e7825 */ /* 0x000fe400078e020c */
[----:B------:R-:W3:Y:S04]  /*0910*/  LDG.E R12, desc[UR6][R12.64] ;  /* 0x000000060c0c7981 */ /* 0x000ee8000c1e1900 */
[----:B------:R-:W3:Y:S01]  /*0920*/  LDG.E R14, desc[UR6][R14.64] ;  /* 0x000000060e0e7981 */ /* 0x000ee2000c1e1900 */
[----:B------:R-:W-:-:S04]  /*0930*/  IADD3 R2, PT, PT, R2, 0x4, RZ ;  /* 0x0000000402027810 */ /* 0x000fc80007ffe0ff */
[----:B------:R-:W-:Y:S01]  /*0940*/  ISETP.NE.AND P0, PT, R2, RZ, PT ;  /* 0x000000ff0200720c */ /* 0x000fe20003f05270 */
[----:B------:R-:W-:Y:S01]  /*0950*/  IMAD R5, R4, 0x4, R5 ;  /* 0x0000000404057824 */ /* 0x000fe200078e0205 */
[----:B--2---:R-:W-:-:S04]  /*0960*/  IADD3 R7, PT, PT, R10, R8, R7 ;  /* 0x000000080a077210 */ /* 0x004fc80007ffe007 */
[----:B---3--:R-:W-:-:S07]  /*0970*/  IADD3 R7, PT, PT, R14, R12, R7 ;  /* 0x0000000c0e077210 */ /* 0x008fce0007ffe007 */
[----:B------:R-:W-:Y:S05]  /*0980*/  @P0 BRA `(.L_x_4) ;  /* 0xfffffffc00c40947 */ /* 0x000fea000383ffff */
.L_x_3:
[----:B------:R-:W-:Y:S05]  /*0990*/  BSYNC.RECONVERGENT B1 ;  /* 0x0000000000017941 */ /* 0x000fea0003800200 */
.L_x_2:
[----:B------:R-:W-:-:S13]  /*09a0*/  ISETP.NE.AND P0, PT, R6, RZ, PT ;  /* 0x000000ff0600720c */ /* 0x000fda0003f05270 */
[----:B------:R-:W-:Y:S05]  /*09b0*/  @!P0 BRA `(.L_x_1) ;  /* 0x0000000000248947 */ /* 0x000fea0003800000 */
[----:B------:R-:W0:Y:S01]  /*09c0*/  LDC.64 R8, c[0x0][0x388] ;  /* 0x0000e200ff087b82 */ /* 0x000e220000000a00 */
[----:B------:R-:W-:-:S07]  /*09d0*/  IADD3 R6, PT, PT, -R6, RZ, RZ ;  /* 0x000000ff06067210 */ /* 0x000fce0007ffe1ff */
.L_x_11:
[----:B0-----:R-:W-:-:S06]  /*09e0*/  IMAD.WIDE R10, R5, 0x4, R8 ;  /* 0x00000004050a7825 */ /* 0x001fcc00078e0208 */
[----:B------:R-:W2:Y:S01]  /*09f0*/  LDG.E R10, desc[UR6][R10.64] ;  /* 0x000000060a0a7981 */ /* 0x000ea2000c1e1900 */
[----:B------:R-:W-:Y:S01]  /*0a00*/  VIADD R6, R6, 0x1 ;  /* 0x0000000106067836 */ /* 0x000fe20000000000 */
[----:B------:R-:W-:-:S04]  /*0a10*/  IADD3 R5, PT, PT, R4, R5, RZ ;  /* 0x0000000504057210 */ /* 0x000fc80007ffe0ff */
[----:B------:R-:W-:Y:S01]  /*0a20*/  ISETP.NE.AND P0, PT, R6, RZ, PT ;  /* 0x000000ff0600720c */ /* 0x000fe20003f05270 */
[----:B--2---:R-:W-:-:S12]  /*0a30*/  IMAD.IADD R7, R10, 0x1, R7 ;  /* 0x000000010a077824 */ /* 0x004fd800078e0207 */
[----:B------:R-:W-:Y:S05]  /*0a40*/  @P0 BRA `(.L_x_11) ;  /* 0xfffffffc00e40947 */ /* 0x000fea000383ffff */
.L_x_1:
[----:B------:R-:W-:Y:S05]  /*0a50*/  BSYNC.RECONVERGENT B2 ;  /* 0x0000000000027941 */ /* 0x000fea0003800200 */
.L_x_0:
[----:B------:R-:W-:Y:S05]  /*0a60*/  WARPSYNC.ALL ;  /* 0x0000000000007948 */ /* 0x000fea0003800000 */
[----:B------:R-:W0:Y:S01]  /*0a70*/  S2UR UR5, SR_CgaCtaId ;  /* 0x00000000000579c3 */ /* 0x000e220000008800 */
[----:B------:R-:W-:Y:S01]  /*0a80*/  UMOV UR4, 0x400 ;  /* 0x0000040000047882 */ /* 0x000fe20000000000 */
[----:B------:R-:W-:Y:S02]  /*0a90*/  ISETP.GE.U32.AND P1, PT, R3, 0x2, PT ;  /* 0x000000020300780c */ /* 0x000fe40003f26070 */
[----:B------:R-:W-:Y:S01]  /*0aa0*/  ISETP.NE.AND P0, PT, R0, RZ, PT ;  /* 0x000000ff0000720c */ /* 0x000fe20003f05270 */
[----:B0-----:R-:W-:-:S06]  /*0ab0*/  ULEA UR4, UR5, UR4, 0x18 ;  /* 0x0000000405047291 */ /* 0x001fcc000f8ec0ff */
[----:B------:R-:W-:-:S05]  /*0ac0*/  LEA R2, R0, UR4, 0x2 ;  /* 0x0000000400027c11 */ /* 0x000fca000f8e10ff */
[----:B------:R0:W-:Y:S01]  /*0ad0*/  STS [R2], R7 ;  /* 0x0000000702007388 */ /* 0x0001e20000000800 */
[----:B------:R-:W-:Y:S06]  /*0ae0*/  BAR.SYNC.DEFER_BLOCKING 0x0 ;  /* 0x0000000000007b1d */ /* 0x000fec0000010000 */
[----:B------:R-:W-:Y:S05]  /*0af0*/  @!P1 BRA `(.L_x_12) ;  /* 0x00000000002c9947 */ /* 0x000fea0003800000 */
.L_x_13:
[----:B0-----:R-:W-:-:S04]  /*0b00*/  SHF.R.U32.HI R7, RZ, 0x1, R3 ;  /* 0x00000001ff077819 */ /* 0x001fc80000011603 */
[----:B------:R-:W-:-:S13]  /*0b10*/  ISETP.GE.U32.AND P1, PT, R0, R7, PT ;  /* 0x000000070000720c */ /* 0x000fda0003f26070 */
[----:B------:R-:W-:Y:S01]  /*0b20*/  @!P1 LEA R4, R7, R2, 0x2 ;  /* 0x0000000207049211 */ /* 0x000fe200078e10ff */
[----:B------:R-:W-:Y:S05]  /*0b30*/  @!P1 LDS R5, [R2] ;  /* 0x0000000002059984 */ /* 0x000fea0000000800 */
[----:B------:R-:W0:Y:S02]  /*0b40*/  @!P1 LDS R4, [R4] ;  /* 0x0000000004049984 */ /* 0x000e240000000800 */
[----:B0-----:R-:W-:-:S05]  /*0b50*/  @!P1 IMAD.IADD R5, R4, 0x1, R5 ;  /* 0x0000000104059824 */ /* 0x001fca00078e0205 */
[----:B------:R1:W-:Y:S01]  /*0b60*/  @!P1 STS [R2], R5 ;  /* 0x0000000502009388 */ /* 0x0003e20000000800 */
[----:B------:R-:W-:Y:S01]  /*0b70*/  BAR.SYNC.DEFER_BLOCKING 0x0 ;  /* 0x0000000000007b1d */ /* 0x000fe20000010000 */
[----:B------:R-:W-:Y:S02]  /*0b80*/  ISETP.GT.U32.AND P1, PT, R3, 0x3, PT ;  /* 0x000000030300780c */ /* 0x000fe40003f24070 */
[----:B------:R-:W-:-:S11]  /*0b90*/  MOV R3, R7 ;  /* 0x0000000700037202 */ /* 0x000fd60000000f00 */
[----:B-1----:R-:W-:Y:S05]  /*0ba0*/  @P1 BRA `(.L_x_13) ;  /* 0xfffffffc00d41947 */ /* 0x002fea000383ffff */
.L_x_12:
[----:B------:R-:W-:Y:S05]  /*0bb0*/  @P0 EXIT ;  /* 0x000000000000094d */ /* 0x000fea0003800000 */
[----:B------:R-:W1:Y:S01]  /*0bc0*/  S2UR UR5, SR_CgaCtaId ;  /* 0x00000000000579c3 */ /* 0x000e620000008800 */
[----:B------:R-:W-:-:S07]  /*0bd0*/  UMOV UR4, 0x400 ;  /* 0x0000040000047882 */ /* 0x000fce0000000000 */
[----:B0-----:R-:W0:Y:S01]  /*0be0*/  LDC.64 R2, c[0x0][0x380] ;  /* 0x0000e000ff027b82 */ /* 0x001e220000000a00 */
[----:B-1----:R-:W-:-:S09]  /*0bf0*/  ULEA UR4, UR5, UR4, 0x18 ;  /* 0x0000000405047291 */ /* 0x002fd2000f8ec0ff */
[----:B------:R-:W0:Y:S04]  /*0c00*/  LDS R5, [UR4] ;  /* 0x00000004ff057984 */ /* 0x000e280008000800 */
[----:B0-----:R-:W-:Y:S01]  /*0c10*/  REDG.E.ADD.STRONG.GPU desc[UR6][R2.64], R5 ;  /* 0x000000050200798e */ /* 0x001fe2000c12e106 */
[----:B------:R-:W-:Y:S05]  /*0c20*/  EXIT ;  /* 0x000000000000794d */ /* 0x000fea0003800000 */
.L_x_14:
[----:B------:R-:W-:-:S00]  /*0c30*/  BRA `(.L_x_14) ;  /* 0xfffffffc00fc7947 */ /* 0x000fc0000383ffff */
[----:B------:R-:W-:-:S00]  /*0c40*/  NOP ;  /* 0x0000000000007918 */ /* 0x000fc00000000000 */
        /* <DEDUP_REMOVED lines=11> */
.L_x_15:


//--------------------- .nv.shared._Z15vectorSumKernelPiS_i --------------------------
	.section	.nv.shared._Z15vectorSumKernelPiS_i,"aw",@nobits
	.sectionflags	@""
	.align	4
.nv.shared._Z15vectorSumKernelPiS_i:
	.zero		2048


//--------------------- .nv.shared.reserved.0     --------------------------
	.section	.nv.shared.reserved.0,"aw",@nobits
	.weak		__nv_reservedSMEM_offset_0_alias
	.size		__nv_reservedSMEM_offset_0_alias, 0, 64
	.other		__nv_reservedSMEM_offset_0_alias,@"STO_CUDA_RESERVED_SHARED STV_DEFAULT"
__nv_reservedSMEM_offset_0_alias:
	.zero		0
	.zero		64


//--------------------- .nv.constant0._Z15vectorSumKernelPiS_i --------------------------
	.section	.nv.constant0._Z15vectorSumKernelPiS_i,"a",@progbits
	.sectionflags	@""
	.align	4
.nv.constant0._Z15vectorSumKernelPiS_i:
	.zero		916


//--------------------- SYMBOLS --------------------------

	.type		.nv.reservedSmem.offset0,@object
	.size		.nv.reservedSmem.offset0,0x4
	.type		.nv.reservedSmem.cap,@object
	.size		.nv.reservedSmem.cap,0x4
